//
// Generated by NVIDIA NVVM Compiler
//
// Compiler Build ID: CL-36424714
// Cuda compilation tools, release 13.0, V13.0.88
// Based on NVVM 20.0.0
//

.version 9.0
.target sm_100
.address_size 64

	// .globl	_Z12hello_kernelv
.extern .func  (.param .b32 func_retval0) vprintf
(
	.param .b64 vprintf_param_0,
	.param .b64 vprintf_param_1
)
;
.global .align 1 .b8 $str[15] = {104, 101, 108, 108, 111, 32, 107, 101, 114, 110, 101, 108, 33, 10};

.visible .entry _Z12hello_kernelv()
{
	.reg .b32 	%r<3>;
	.reg .b64 	%rd<3>;

	mov.u64 	%rd1, $str;
	cvta.global.u64 	%rd2, %rd1;
	{ // callseq 0, 0
	.param .b64 param0;
	st.param.b64 	[param0], %rd2;
	.param .b64 param1;
	st.param.b64 	[param1], 0;
	.param .b32 retval0;
	call.uni (retval0), 
	vprintf, 
	(
	param0, 
	param1
	);
	ld.param.b32 	%r1, [retval0];
	} // callseq 0
	ret;

}


// ===== COMPILED SASS (sm_100) =====

	.target	sm_100

	.elftype	@"ET_EXEC"


//--------------------- .note.nv.tkinfo           --------------------------
	.section	.note.nv.tkinfo,"",@"SHT_NOTE"
	.sectionflags	@"SHF_NOTE_NV_TKINFO"
	.tkinfo
        /*0018*/ 	.word	0x00000002
        /*0030*/ 	.string	""
        /*0030*/ 	.string	"ptxas"
        /*0030*/ 	.string	"Cuda compilation tools, release 13.0, V13.0.88"
        /*0030*/ 	.string	"Build cuda_13.0.r13.0/compiler.36424714_0"
        /*0030*/ 	.string	"-arch sm_100 -m 64 "



//--------------------- .note.nv.cuinfo           --------------------------
	.section	.note.nv.cuinfo,"",@"SHT_NOTE"
	.sectionflags	@"SHF_NOTE_NV_CUINFO"
        /*0018*/ 	.short	0x0002
        /*001a*/ 	.short	0x0064
        /*001c*/ 	.short	0x0082
	.zero		2


//--------------------- .nv.info                  --------------------------
	.section	.nv.info,"",@"SHT_CUDA_INFO"
	.align	4


	//----- nvinfo : EIATTR_REGCOUNT
	.align		4
        /*0000*/ 	.byte	0x04, 0x2f
        /*0002*/ 	.short	(.L_2 - .L_1)
	.align		4
.L_1:
        /*0004*/ 	.word	index@(_Z12hello_kernelv)
        /*0008*/ 	.word	0x00000018


	//----- nvinfo : EIATTR_FRAME_SIZE
	.align		4
.L_2:
        /*000c*/ 	.byte	0x04, 0x11
        /*000e*/ 	.short	(.L_4 - .L_3)
	.align		4
.L_3:
        /*0010*/ 	.word	index@(_Z12hello_kernelv)
        /*0014*/ 	.word	0x00000000


	//----- nvinfo : EIATTR_MIN_STACK_SIZE
	.align		4
.L_4:
        /*0018*/ 	.byte	0x04, 0x12
        /*001a*/ 	.short	(.L_6 - .L_5)
	.align		4
.L_5:
        /*001c*/ 	.word	index@(_Z12hello_kernelv)
        /*0020*/ 	.word	0x00000000
.L_6:


//--------------------- .nv.compat                --------------------------
	.section	.nv.compat,"",@"SHT_CUDA_COMPAT_INFO"
	.align	4
        /*0000*/ 	.byte	0x02, 0x09, 0x00, 0x00, 0x02, 0x02, 0x01, 0x00, 0x02, 0x05, 0x05, 0x00, 0x03, 0x07, 0x01, 0x01
        /*0010*/ 	.byte	0x02, 0x03, 0x00, 0x00, 0x02, 0x06, 0x01, 0x00, 0x04, 0x0b, 0x08, 0x00, 0x09, 0x00, 0x00, 0x00
        /*0020*/ 	.byte	0x00, 0x00, 0x00, 0x00


//--------------------- .nv.info._Z12hello_kernelv --------------------------
	.section	.nv.info._Z12hello_kernelv,"",@"SHT_CUDA_INFO"
	.sectionflags	@""
	.align	4


	//----- nvinfo : EIATTR_CUDA_API_VERSION
	.align		4
        /*0000*/ 	.byte	0x04, 0x37
        /*0002*/ 	.short	(.L_8 - .L_7)
.L_7:
        /*0004*/ 	.word	0x00000082


	//----- nvinfo : EIATTR_SPARSE_MMA_MASK
	.align		4
.L_8:
        /*0008*/ 	.byte	0x03, 0x50
        /*000a*/ 	.short	0x0000


	//----- nvinfo : EIATTR_MAXREG_COUNT
	.align		4
        /*000c*/ 	.byte	0x03, 0x1b
        /*000e*/ 	.short	0x00ff


	//----- nvinfo : EIATTR_EXTERNS
	.align		4
        /*0010*/ 	.byte	0x04, 0x0f
        /*0012*/ 	.short	(.L_10 - .L_9)


	//   ....[0]....
	.align		4
.L_9:
        /*0014*/ 	.word	index@(vprintf)


	//----- nvinfo : EIATTR_MERCURY_ISA_VERSION
	.align		4
.L_10:
        /*0018*/ 	.byte	0x03, 0x5f
        /*001a*/ 	.short	0x0101


	//----- nvinfo : EIATTR_VRC_CTA_INIT_COUNT
	.align		4
        /*001c*/ 	.byte	0x02, 0x4a
	.zero		1
	.zero		1


	//----- nvinfo : EIATTR_SYSCALL_OFFSETS
	.align		4
        /*0020*/ 	.byte	0x04, 0x46
        /*0022*/ 	.short	(.L_12 - .L_11)


	//   ....[0]....
.L_11:
        /*0024*/ 	.word	0x00000080


	//----- nvinfo : EIATTR_EXIT_INSTR_OFFSETS
	.align		4
.L_12:
        /*0028*/ 	.byte	0x04, 0x1c
        /*002a*/ 	.short	(.L_14 - .L_13)


	//   ....[0]....
.L_13:
        /*002c*/ 	.word	0x00000090


	//----- nvinfo : EIATTR_SW_WAR
	.align		4
.L_14:
        /*0030*/ 	.byte	0x04, 0x36
        /*0032*/ 	.short	(.L_16 - .L_15)
.L_15:
        /*0034*/ 	.word	0x00000008
.L_16:


//--------------------- .nv.callgraph             --------------------------
	.section	.nv.callgraph,"",@"SHT_CUDA_CALLGRAPH"
	.align	4
	.sectionentsize	8
	.align		4
        /*0000*/ 	.word	0x00000000
	.align		4
        /*0004*/ 	.word	0xffffffff
	.align		4
        /*0008*/ 	.word	index@(_Z12hello_kernelv)
	.align		4
        /*000c*/ 	.word	index@(vprintf)
	.align		4
        /*0010*/ 	.word	0x00000000
	.align		4
        /*0014*/ 	.word	0xfffffffe
	.align		4
        /*0018*/ 	.word	0x00000000
	.align		4
        /*001c*/ 	.word	0xfffffffd
	.align		4
        /*0020*/ 	.word	0x00000000
	.align		4
        /*0024*/ 	.word	0xfffffffc


//--------------------- .nv.constant4             --------------------------
	.section	.nv.constant4,"a",@progbits
	.align	8
	.align		8
.nv.constant4:
        /*0000*/ 	.dword	vprintf
	.align		8
        /*0008*/ 	.dword	$str


//--------------------- .text._Z12hello_kernelv   --------------------------
	.section	.text._Z12hello_kernelv,"ax",@progbits
	.align	128
        .global         _Z12hello_kernelv
        .type           _Z12hello_kernelv,@function
        .size           _Z12hello_kernelv,(.L_x_2 - _Z12hello_kernelv)
        .other          _Z12hello_kernelv,@"STO_CUDA_ENTRY STV_DEFAULT"
_Z12hello_kernelv:
.text._Z12hello_kernelv:
[----:B------:R-:W0:Y:S01]  /*0000*/  LDC R1, c[0x0][0x37c] ;  /* 0x0000df00ff017b82 */ /* 0x000e220000000800 */
[----:B------:R-:W-:Y:S01]  /*0010*/  MOV R0, 0x0 ;  /* 0x0000000000007802 */ /* 0x000fe20000000f00 */
[----:B------:R-:W1:Y:S01]  /*0020*/  LDCU.64 UR4, c[0x4][0x8] ;  /* 0x01000100ff0477ac */ /* 0x000e620008000a00 */
[----:B------:R-:W-:-:S05]  /*0030*/  CS2R R6, SRZ ;  /* 0x0000000000067805 */ /* 0x000fca000001ff00 */
[----:B------:R2:W3:Y:S01]  /*0040*/  LDC.64 R2, c[0x4][R0] ;  /* 0x0100000000027b82 */ /* 0x0004e20000000a00 */
[----:B-1----:R-:W-:Y:S02]  /*0050*/  IMAD.U32 R4, RZ, RZ, UR4 ;  /* 0x00000004ff047e24 */ /* 0x002fe4000f8e00ff */
[----:B--2---:R-:W-:-:S07]  /*0060*/  IMAD.U32 R5, RZ, RZ, UR5 ;  /* 0x00000005ff057e24 */ /* 0x004fce000f8e00ff */
[----:B------:R-:W-:-:S07]  /*0070*/  LEPC R20, `(.L_x_0) ;  /* 0x000000001014794e */ /* 0x000fce0000000000 */
[----:B0--3--:R-:W-:Y:S05]  /*0080*/  CALL.ABS.NOINC R2 ;  /* 0x0000000002007343 */ /* 0x009fea0003c00000 */
.L_x_0:
[----:B------:R-:W-:Y:S05]  /*0090*/  EXIT ;  /* 0x000000000000794d */ /* 0x000fea0003800000 */
.L_x_1:
[----:B------:R-:W-:-:S00]  /*00a0*/  BRA `(.L_x_1) ;  /* 0xfffffffc00fc7947 */ /* 0x000fc0000383ffff */
[----:B------:R-:W-:-:S00]  /*00b0*/  NOP ;  /* 0x0000000000007918 */ /* 0x000fc00000000000 */
        /* <DEDUP_REMOVED lines=12> */
.L_x_2:


//--------------------- .nv.global.init           --------------------------
	.section	.nv.global.init,"aw",@progbits
.nv.global.init:
	.type		$str,@object
	.size		$str,(.L_0 - $str)
$str:
        /*0000*/ 	.byte	0x68, 0x65, 0x6c, 0x6c, 0x6f, 0x20, 0x6b, 0x65, 0x72, 0x6e, 0x65, 0x6c, 0x21, 0x0a, 0x00
.L_0:


//--------------------- .nv.shared.reserved.0     --------------------------
	.section	.nv.shared.reserved.0,"aw",@nobits
	.weak		__nv_reservedSMEM_offset_0_alias
	.size		__nv_reservedSMEM_offset_0_alias, 0, 64
	.other		__nv_reservedSMEM_offset_0_alias,@"STO_CUDA_RESERVED_SHARED STV_DEFAULT"
__nv_reservedSMEM_offset_0_alias:
	.zero		0
	.zero		64


//--------------------- .nv.constant0._Z12hello_kernelv --------------------------
	.section	.nv.constant0._Z12hello_kernelv,"a",@progbits
	.sectionflags	@""
	.align	4
.nv.constant0._Z12hello_kernelv:
	.zero		896


//--------------------- SYMBOLS --------------------------

	.type		.nv.reservedSmem.offset0,@object
	.size		.nv.reservedSmem.offset0,0x4
	.type		vprintf,@function
